	.headerflags	@"EF_CUDA_TEXMODE_UNIFIED EF_CUDA_64BIT_ADDRESS EF_CUDA_ACCELERATORS EF_CUDA_SM90 EF_CUDA_VIRTUAL_SM(EF_CUDA_SM90)"
	.elftype	@"ET_EXEC"


//--------------------- .nv.info                  --------------------------
	.section	.nv.info,"",@"SHT_CUDA_INFO"
	.align	4


	//----- nvinfo : EIATTR_REGCOUNT
	.align		4
        /*0000*/ 	.byte	0x04, 0x2f
        /*0002*/ 	.short	(.L_3 - .L_2)
	.align		4
.L_2:
        /*0004*/ 	.word	index@(triton_poi_fused__native_batch_norm_legit_no_training_relu_27)
        /*0008*/ 	.word	0x00000010


	//----- nvinfo : EIATTR_MIN_STACK_SIZE
	.align		4
.L_3:
        /*000c*/ 	.byte	0x04, 0x12
        /*000e*/ 	.short	(.L_5 - .L_4)
	.align		4
.L_4:
        /*0010*/ 	.word	index@(triton_poi_fused__native_batch_norm_legit_no_training_relu_27)
        /*0014*/ 	.word	0x00000000


	//----- nvinfo : EIATTR_FRAME_SIZE
	.align		4
.L_5:
        /*0018*/ 	.byte	0x04, 0x11
        /*001a*/ 	.short	(.L_7 - .L_6)
	.align		4
.L_6:
        /*001c*/ 	.word	index@(triton_poi_fused__native_batch_norm_legit_no_training_relu_27)
        /*0020*/ 	.word	0x00000000


	//----- nvinfo : EIATTR_MIN_STACK_SIZE
	.align		4
.L_7:
        /*0024*/ 	.byte	0x04, 0x12
        /*0026*/ 	.short	(.L_9 - .L_8)
	.align		4
.L_8:
        /*0028*/ 	.word	index@(triton_poi_fused__native_batch_norm_legit_no_training_relu_27)
        /*002c*/ 	.word	0x00000000
.L_9:


//--------------------- .nv.info.triton_poi_fused__native_batch_norm_legit_no_training_relu_27 --------------------------
	.section	.nv.info.triton_poi_fused__native_batch_norm_legit_no_training_relu_27,"",@"SHT_CUDA_INFO"
	.sectionflags	@""
	.align	4


	//----- nvinfo : EIATTR_CUDA_API_VERSION
	.align		4
        /*0000*/ 	.byte	0x04, 0x37
        /*0002*/ 	.short	(.L_11 - .L_10)
.L_10:
        /*0004*/ 	.word	0x0000007c


	//----- nvinfo : EIATTR_KPARAM_INFO
	.align		4
.L_11:
        /*0008*/ 	.byte	0x04, 0x17
        /*000a*/ 	.short	(.L_13 - .L_12)
.L_12:
        /*000c*/ 	.word	0x00000000
        /*0010*/ 	.short	0x0006
        /*0012*/ 	.short	0x0030
        /*0014*/ 	.byte	0x00, 0xf0, 0x11, 0x00


	//----- nvinfo : EIATTR_KPARAM_INFO
	.align		4
.L_13:
        /*0018*/ 	.byte	0x04, 0x17
        /*001a*/ 	.short	(.L_15 - .L_14)
.L_14:
        /*001c*/ 	.word	0x00000000
        /*0020*/ 	.short	0x0005
        /*0022*/ 	.short	0x0028
        /*0024*/ 	.byte	0x00, 0xf4, 0x21, 0x00


	//----- nvinfo : EIATTR_KPARAM_INFO
	.align		4
.L_15:
        /*0028*/ 	.byte	0x04, 0x17
        /*002a*/ 	.short	(.L_17 - .L_16)
.L_16:
        /*002c*/ 	.word	0x00000000
        /*0030*/ 	.short	0x0004
        /*0032*/ 	.short	0x0020
        /*0034*/ 	.byte	0x00, 0xf4, 0x21, 0x00


	//----- nvinfo : EIATTR_KPARAM_INFO
	.align		4
.L_17:
        /*0038*/ 	.byte	0x04, 0x17
        /*003a*/ 	.short	(.L_19 - .L_18)
.L_18:
        /*003c*/ 	.word	0x00000000
        /*0040*/ 	.short	0x0003
        /*0042*/ 	.short	0x0018
        /*0044*/ 	.byte	0x00, 0xf4, 0x21, 0x00


	//----- nvinfo : EIATTR_KPARAM_INFO
	.align		4
.L_19:
        /*0048*/ 	.byte	0x04, 0x17
        /*004a*/ 	.short	(.L_21 - .L_20)
.L_20:
        /*004c*/ 	.word	0x00000000
        /*0050*/ 	.short	0x0002
        /*0052*/ 	.short	0x0010
        /*0054*/ 	.byte	0x00, 0xf4, 0x21, 0x00


	//----- nvinfo : EIATTR_KPARAM_INFO
	.align		4
.L_21:
        /*0058*/ 	.byte	0x04, 0x17
        /*005a*/ 	.short	(.L_23 - .L_22)
.L_22:
        /*005c*/ 	.word	0x00000000
        /*0060*/ 	.short	0x0001
        /*0062*/ 	.short	0x0008
        /*0064*/ 	.byte	0x00, 0xf4, 0x21, 0x00


	//----- nvinfo : EIATTR_KPARAM_INFO
	.align		4
.L_23:
        /*0068*/ 	.byte	0x04, 0x17
        /*006a*/ 	.short	(.L_25 - .L_24)
.L_24:
        /*006c*/ 	.word	0x00000000
        /*0070*/ 	.short	0x0000
        /*0072*/ 	.short	0x0000
        /*0074*/ 	.byte	0x00, 0xf4, 0x21, 0x00


	//----- nvinfo : EIATTR_SPARSE_MMA_MASK
	.align		4
.L_25:
        /*0078*/ 	.byte	0x03, 0x50
        /*007a*/ 	.short	0x0000


	//----- nvinfo : EIATTR_MAXREG_COUNT
	.align		4
        /*007c*/ 	.byte	0x03, 0x1b
        /*007e*/ 	.short	0x00ff


	//----- nvinfo : EIATTR_EXIT_INSTR_OFFSETS
	.align		4
        /*0080*/ 	.byte	0x04, 0x1c
        /*0082*/ 	.short	(.L_27 - .L_26)


	//   ....[0]....
.L_26:
        /*0084*/ 	.word	0x000002d0


	//----- nvinfo : EIATTR_REQNTID
	.align		4
.L_27:
        /*0088*/ 	.byte	0x04, 0x10
        /*008a*/ 	.short	(.L_29 - .L_28)
.L_28:
        /*008c*/ 	.word	0x00000080
        /*0090*/ 	.word	0x00000001
        /*0094*/ 	.word	0x00000001


	//----- nvinfo : EIATTR_CBANK_PARAM_SIZE
	.align		4
.L_29:
        /*0098*/ 	.byte	0x03, 0x19
        /*009a*/ 	.short	0x0034


	//----- nvinfo : EIATTR_PARAM_CBANK
	.align		4
        /*009c*/ 	.byte	0x04, 0x0a
        /*009e*/ 	.short	(.L_31 - .L_30)
	.align		4
.L_30:
        /*00a0*/ 	.word	index@(.nv.constant0.triton_poi_fused__native_batch_norm_legit_no_training_relu_27)
        /*00a4*/ 	.short	0x0210
        /*00a6*/ 	.short	0x0034


	//----- nvinfo : EIATTR_SW_WAR
	.align		4
.L_31:
        /*00a8*/ 	.byte	0x04, 0x36
        /*00aa*/ 	.short	(.L_33 - .L_32)
.L_32:
        /*00ac*/ 	.word	0x00000008
.L_33:


//--------------------- .nv.callgraph             --------------------------
	.section	.nv.callgraph,"",@"SHT_CUDA_CALLGRAPH"
	.align	4
	.sectionentsize	8
	.align		4
        /*0000*/ 	.word	0x00000000
	.align		4
        /*0004*/ 	.word	0xffffffff
	.align		4
        /*0008*/ 	.word	0x00000000
	.align		4
        /*000c*/ 	.word	0xfffffffe
	.align		4
        /*0010*/ 	.word	0x00000000
	.align		4
        /*0014*/ 	.word	0xfffffffd
	.align		4
        /*0018*/ 	.word	0x00000000
	.align		4
        /*001c*/ 	.word	0xfffffffc


//--------------------- .nv.constant4             --------------------------
	.section	.nv.constant4,"a",@progbits
	.align	8
	.align		8
.nv.constant4:
        /*0000*/ 	.dword	_$_str
	.align		8
        /*0008*/ 	.dword	_$_str_$_2


//--------------------- .text.triton_poi_fused__native_batch_norm_legit_no_training_relu_27 --------------------------
	.section	.text.triton_poi_fused__native_batch_norm_legit_no_training_relu_27,"ax",@progbits
	.align	128
        .global         triton_poi_fused__native_batch_norm_legit_no_training_relu_27
        .type           triton_poi_fused__native_batch_norm_legit_no_training_relu_27,@function
        .size           triton_poi_fused__native_batch_norm_legit_no_training_relu_27,(.L_x_1 - triton_poi_fused__native_batch_norm_legit_no_training_relu_27)
        .other          triton_poi_fused__native_batch_norm_legit_no_training_relu_27,@"STO_CUDA_ENTRY STV_DEFAULT"
triton_poi_fused__native_batch_norm_legit_no_training_relu_27:
.text.triton_poi_fused__native_batch_norm_legit_no_training_relu_27:
[----:B------:R-:W-:Y:S01]  /*0000*/  LDC R1, c[0x0][0x28] ;  /* 0x00000a00ff017b82 */ /* 0x000fe20000000800 */
[----:B------:R-:W1:Y:S07]  /*0010*/  S2R R0, SR_TID.X ;  /* 0x0000000000007919 */ /* 0x000e6e0000002100 */
[----:B------:R-:W2:Y:S01]  /*0020*/  LDC.64 R6, c[0x0][0x220] ;  /* 0x00008800ff067b82 */ /* 0x000ea20000000a00 */
[----:B------:R-:W-:Y:S01]  /*0030*/  ULDC.64 UR4, c[0x0][0x208] ;  /* 0x0000820000047ab9 */ /* 0x000fe20000000a00 */
[----:B------:R-:W3:Y:S06]  /*0040*/  S2R R3, SR_CTAID.X ;  /* 0x0000000000037919 */ /* 0x000eec0000002500 */
[----:B------:R-:W4:Y:S08]  /*0050*/  LDC.64 R4, c[0x0][0x218] ;  /* 0x00008600ff047b82 */ /* 0x000f300000000a00 */
[----:B------:R-:W5:Y:S08]  /*0060*/  LDC.64 R8, c[0x0][0x228] ;  /* 0x00008a00ff087b82 */ /* 0x000f700000000a00 */
[----:B------:R-:W5:Y:S01]  /*0070*/  LDC.64 R10, c[0x0][0x230] ;  /* 0x00008c00ff0a7b82 */ /* 0x000f620000000a00 */
[----:B-1----:R-:W-:-:S02]  /*0080*/  LOP3.LUT R0, R0, 0x7f, RZ, 0xc0, !PT ;  /* 0x0000007f00007812 */ /* 0x002fc400078ec0ff */
[----:B---3--:R-:W-:Y:S02]  /*0090*/  SHF.R.S32.HI R2, RZ, 0x18, R3 ;  /* 0x00000018ff027819 */ /* 0x008fe40000011403 */
[----:B------:R-:W-:Y:S02]  /*00a0*/  LEA R0, R3, R0, 0x7 ;  /* 0x0000000003007211 */ /* 0x000fe400078e38ff */
[----:B------:R-:W-:-:S04]  /*00b0*/  SGXT R3, R2, 0x1 ;  /* 0x000000010203781a */ /* 0x000fc80000000200 */
[----:B------:R-:W-:-:S04]  /*00c0*/  LEA.HI R3, R3, R0, RZ, 0xb ;  /* 0x0000000003037211 */ /* 0x000fc800078f58ff */
[----:B------:R-:W-:-:S04]  /*00d0*/  LOP3.LUT R3, R3, 0xfffff800, RZ, 0xc0, !PT ;  /* 0xfffff80003037812 */ /* 0x000fc800078ec0ff */
[----:B------:R-:W-:Y:S02]  /*00e0*/  IADD3 R13, R0, -R3, RZ ;  /* 0x80000003000d7210 */ /* 0x000fe40007ffe0ff */
[----:B------:R-:W1:Y:S03]  /*00f0*/  LDC.64 R2, c[0x0][0x210] ;  /* 0x00008400ff027b82 */ /* 0x000e660000000a00 */
[----:B--2---:R-:W-:-:S06]  /*0100*/  IMAD.WIDE R6, R13, 0x4, R6 ;  /* 0x000000040d067825 */ /* 0x004fcc00078e0206 */
[----:B------:R-:W2:Y:S01]  /*0110*/  LDG.E.EL R6, desc[UR4][R6.64] ;  /* 0x0000000406067981 */ /* 0x000ea2000c2e1900 */
[----:B----4-:R-:W-:-:S04]  /*0120*/  IMAD.WIDE R4, R13, 0x4, R4 ;  /* 0x000000040d047825 */ /* 0x010fc800078e0204 */
[C---:B-----5:R-:W-:Y:S02]  /*0130*/  IMAD.WIDE R8, R13.reuse, 0x4, R8 ;  /* 0x000000040d087825 */ /* 0x060fe400078e0208 */
[----:B------:R3:W4:Y:S02]  /*0140*/  LDG.E.EL R5, desc[UR4][R4.64] ;  /* 0x0000000404057981 */ /* 0x000724000c2e1900 */
[----:B0-----:R-:W-:Y:S02]  /*0150*/  IMAD.WIDE R10, R13, 0x4, R10 ;  /* 0x000000040d0a7825 */ /* 0x001fe400078e020a */
[----:B------:R-:W5:Y:S02]  /*0160*/  LDG.E.EL R8, desc[UR4][R8.64] ;  /* 0x0000000408087981 */ /* 0x000f64000c2e1900 */
[C---:B-1----:R-:W-:Y:S02]  /*0170*/  IMAD.WIDE R2, R0.reuse, 0x4, R2 ;  /* 0x0000000400027825 */ /* 0x042fe400078e0202 */
[----:B------:R-:W5:Y:S04]  /*0180*/  LDG.E.EL R11, desc[UR4][R10.64] ;  /* 0x000000040a0b7981 */ /* 0x000f68000c2e1900 */
[----:B------:R0:W4:Y:S01]  /*0190*/  LDG.E R12, desc[UR4][R2.64] ;  /* 0x00000004020c7981 */ /* 0x000122000c1e1900 */
[----:B---3--:R-:W-:Y:S01]  /*01a0*/  HFMA2.MMA R4, -RZ, RZ, 1.625, 0 ;  /* 0x3e800000ff047435 */ /* 0x008fe200000001ff */
[----:B0-----:R-:W0:Y:S02]  /*01b0*/  LDC.64 R2, c[0x0][0x238] ;  /* 0x00008e00ff027b82 */ /* 0x001e240000000a00 */
[----:B0-----:R-:W-:-:S04]  /*01c0*/  IMAD.WIDE R2, R0, 0x4, R2 ;  /* 0x0000000400027825 */ /* 0x001fc800078e0202 */
[----:B--2---:R-:W-:-:S04]  /*01d0*/  FADD R6, R6, 9.9999997473787516356e-06 ;  /* 0x3727c5ac06067421 */ /* 0x004fc80000000000 */
[----:B------:R-:W0:Y:S02]  /*01e0*/  MUFU.SQRT R7, R6 ;  /* 0x0000000600077308 */ /* 0x000e240000002000 */
[C---:B0-----:R-:W-:Y:S02]  /*01f0*/  FSETP.GT.AND P0, PT, R7.reuse, 8.50705917302346158658e+37, PT ;  /* 0x7e8000000700780b */ /* 0x041fe40003f04000 */
[----:B------:R-:W-:-:S11]  /*0200*/  FSETP.GEU.AND P1, PT, R7, 1.175494350822287508e-38, PT ;  /* 0x008000000700780b */ /* 0x000fd60003f2e000 */
[----:B------:R-:W-:-:S04]  /*0210*/  @P0 FMUL R7, R7, 0.25 ;  /* 0x3e80000007070820 */ /* 0x000fc80000400000 */
[----:B------:R-:W-:-:S06]  /*0220*/  @!P1 FMUL R7, R7, 16777216 ;  /* 0x4b80000007079820 */ /* 0x000fcc0000400000 */
[----:B------:R-:W0:Y:S01]  /*0230*/  MUFU.RCP R7, R7 ;  /* 0x0000000700077308 */ /* 0x000e220000001000 */
[----:B------:R-:W-:Y:S01]  /*0240*/  FSEL R4, R4, 1, P0 ;  /* 0x3f80000004047808 */ /* 0x000fe20000000000 */
[----:B----4-:R-:W-:-:S04]  /*0250*/  FADD R5, R12, -R5 ;  /* 0x800000050c057221 */ /* 0x010fc80000000000 */
[----:B------:R-:W-:-:S04]  /*0260*/  @!P1 FMUL R4, R4, 16777216 ;  /* 0x4b80000004049820 */ /* 0x000fc80000400000 */
[----:B0-----:R-:W-:-:S04]  /*0270*/  FMUL R4, R7, R4 ;  /* 0x0000000407047220 */ /* 0x001fc80000400000 */
[----:B------:R-:W-:-:S04]  /*0280*/  FMUL R4, R5, R4 ;  /* 0x0000000405047220 */ /* 0x000fc80000400000 */
[----:B-----5:R-:W-:-:S05]  /*0290*/  FFMA R4, R8, R4, R11 ;  /* 0x0000000408047223 */ /* 0x020fca000000000b */
[----:B------:R-:W-:-:S04]  /*02a0*/  FSETP.GEU.AND P0, PT, R4, RZ, PT ;  /* 0x000000ff0400720b */ /* 0x000fc80003f0e000 */
[----:B------:R-:W-:-:S05]  /*02b0*/  FSEL R5, R4, RZ, P0 ;  /* 0x000000ff04057208 */ /* 0x000fca0000000000 */
[----:B------:R-:W-:Y:S01]  /*02c0*/  STG.E desc[UR4][R2.64], R5 ;  /* 0x0000000502007986 */ /* 0x000fe2000c101904 */
[----:B------:R-:W-:Y:S05]  /*02d0*/  EXIT ;  /* 0x000000000000794d */ /* 0x000fea0003800000 */
.L_x_0:
[----:B------:R-:W-:-:S00]  /*02e0*/  BRA `(.L_x_0) ;  /* 0xfffffffc00fc7947 */ /* 0x000fc0000383ffff */
[----:B------:R-:W-:-:S00]  /*02f0*/  NOP ;  /* 0x0000000000007918 */ /* 0x000fc00000000000 */
        /* <DEDUP_REMOVED lines=8> */
.L_x_1:


//--------------------- .nv.global.init           --------------------------
	.section	.nv.global.init,"aw",@progbits
.nv.global.init:
	.type		_$_str,@object
	.size		_$_str,(_$_str_$_2 - _$_str)
_$_str:
        /*0000*/ 	.byte	0x5f, 0x5f, 0x43, 0x55, 0x44, 0x41, 0x5f, 0x46, 0x54, 0x5a, 0x00
	.type		_$_str_$_2,@object
	.size		_$_str_$_2,(.L_1 - _$_str_$_2)
_$_str_$_2:
        /*000b*/ 	.byte	0x5f, 0x5f, 0x43, 0x55, 0x44, 0x41, 0x5f, 0x50, 0x52, 0x45, 0x43, 0x5f, 0x53, 0x51, 0x52, 0x54
        /*001b*/ 	.byte	0x00
.L_1:


//--------------------- .nv.constant0.triton_poi_fused__native_batch_norm_legit_no_training_relu_27 --------------------------
	.section	.nv.constant0.triton_poi_fused__native_batch_norm_legit_no_training_relu_27,"a",@progbits
	.sectionflags	@""
	.align	4
.nv.constant0.triton_poi_fused__native_batch_norm_legit_no_training_relu_27:
	.zero		580
